//
// Generated by NVIDIA NVVM Compiler
//
// Compiler Build ID: CL-36424714
// Cuda compilation tools, release 13.0, V13.0.88
// Based on NVVM 20.0.0
//

.version 9.0
.target sm_100
.address_size 64

	// .globl	_Z13slidingSharedPKfPfi
.extern .shared .align 16 .b8 tile[];

.visible .entry _Z13slidingSharedPKfPfi(
	.param .u64 .ptr .align 1 _Z13slidingSharedPKfPfi_param_0,
	.param .u64 .ptr .align 1 _Z13slidingSharedPKfPfi_param_1,
	.param .u32 _Z13slidingSharedPKfPfi_param_2
)
{
	.reg .pred 	%p<9>;
	.reg .b32 	%r<14>;
	.reg .b32 	%f<32>;
	.reg .b64 	%rd<11>;

	ld.param.u64 	%rd4, [_Z13slidingSharedPKfPfi_param_0];
	ld.param.u64 	%rd3, [_Z13slidingSharedPKfPfi_param_1];
	ld.param.u32 	%r5, [_Z13slidingSharedPKfPfi_param_2];
	cvta.to.global.u64 	%rd1, %rd4;
	mov.u32 	%r1, %tid.x;
	mov.u32 	%r6, %ctaid.x;
	mov.u32 	%r2, %ntid.x;
	mad.lo.s32 	%r3, %r6, %r2, %r1;
	setp.ge.s32 	%p1, %r3, %r5;
	mul.wide.s32 	%rd5, %r3, 4;
	add.s64 	%rd2, %rd1, %rd5;
	shl.b32 	%r7, %r1, 2;
	mov.u32 	%r8, tile;
	add.s32 	%r4, %r8, %r7;
	@%p1 bra 	$L__BB0_2;
	ld.global.f32 	%f5, [%rd2];
	st.shared.f32 	[%r4+20], %f5;
	bra.uni 	$L__BB0_3;
$L__BB0_2:
	mov.b32 	%r9, 0;
	st.shared.u32 	[%r4+20], %r9;
$L__BB0_3:
	setp.gt.u32 	%p2, %r1, 4;
	@%p2 bra 	$L__BB0_7;
	setp.lt.s32 	%p3, %r3, 5;
	mov.f32 	%f30, 0f00000000;
	@%p3 bra 	$L__BB0_6;
	add.s32 	%r10, %r3, -5;
	mul.wide.u32 	%rd6, %r10, 4;
	add.s64 	%rd7, %rd1, %rd6;
	ld.global.f32 	%f30, [%rd7];
$L__BB0_6:
	st.shared.f32 	[%r4], %f30;
$L__BB0_7:
	add.s32 	%r11, %r2, -5;
	setp.lt.u32 	%p4, %r1, %r11;
	@%p4 bra 	$L__BB0_11;
	add.s32 	%r12, %r3, 5;
	setp.ge.s32 	%p5, %r12, %r5;
	mov.f32 	%f31, 0f00000000;
	@%p5 bra 	$L__BB0_10;
	ld.global.f32 	%f31, [%rd2+20];
$L__BB0_10:
	st.shared.f32 	[%r4+40], %f31;
$L__BB0_11:
	bar.sync 	0;
	setp.lt.s32 	%p6, %r3, 5;
	add.s32 	%r13, %r5, -5;
	setp.ge.s32 	%p7, %r3, %r13;
	or.pred  	%p8, %p6, %p7;
	@%p8 bra 	$L__BB0_13;
	ld.shared.f32 	%f8, [%r4];
	add.f32 	%f9, %f8, 0f00000000;
	ld.shared.f32 	%f10, [%r4+4];
	add.f32 	%f11, %f9, %f10;
	ld.shared.f32 	%f12, [%r4+8];
	add.f32 	%f13, %f11, %f12;
	ld.shared.f32 	%f14, [%r4+12];
	add.f32 	%f15, %f13, %f14;
	ld.shared.f32 	%f16, [%r4+16];
	add.f32 	%f17, %f15, %f16;
	ld.shared.f32 	%f18, [%r4+20];
	add.f32 	%f19, %f17, %f18;
	ld.shared.f32 	%f20, [%r4+24];
	add.f32 	%f21, %f19, %f20;
	ld.shared.f32 	%f22, [%r4+28];
	add.f32 	%f23, %f21, %f22;
	ld.shared.f32 	%f24, [%r4+32];
	add.f32 	%f25, %f23, %f24;
	ld.shared.f32 	%f26, [%r4+36];
	add.f32 	%f27, %f25, %f26;
	ld.shared.f32 	%f28, [%r4+40];
	add.f32 	%f29, %f27, %f28;
	cvta.to.global.u64 	%rd8, %rd3;
	mul.wide.u32 	%rd9, %r3, 4;
	add.s64 	%rd10, %rd8, %rd9;
	st.global.f32 	[%rd10], %f29;
$L__BB0_13:
	ret;

}


// ===== COMPILED SASS (sm_100) =====

	.target	sm_100

	.elftype	@"ET_EXEC"


//--------------------- .note.nv.tkinfo           --------------------------
	.section	.note.nv.tkinfo,"",@"SHT_NOTE"
	.sectionflags	@"SHF_NOTE_NV_TKINFO"
	.tkinfo
        /*0018*/ 	.word	0x00000002
        /*0030*/ 	.string	""
        /*0030*/ 	.string	"ptxas"
        /*0030*/ 	.string	"Cuda compilation tools, release 13.0, V13.0.88"
        /*0030*/ 	.string	"Build cuda_13.0.r13.0/compiler.36424714_0"
        /*0030*/ 	.string	"-arch sm_100 -m 64 "



//--------------------- .note.nv.cuinfo           --------------------------
	.section	.note.nv.cuinfo,"",@"SHT_NOTE"
	.sectionflags	@"SHF_NOTE_NV_CUINFO"
        /*0018*/ 	.short	0x0002
        /*001a*/ 	.short	0x0064
        /*001c*/ 	.short	0x0082
	.zero		2


//--------------------- .nv.info                  --------------------------
	.section	.nv.info,"",@"SHT_CUDA_INFO"
	.align	4


	//----- nvinfo : EIATTR_REGCOUNT
	.align		4
        /*0000*/ 	.byte	0x04, 0x2f
        /*0002*/ 	.short	(.L_1 - .L_0)
	.align		4
.L_0:
        /*0004*/ 	.word	index@(_Z13slidingSharedPKfPfi)
        /*0008*/ 	.word	0x00000016


	//----- nvinfo : EIATTR_FRAME_SIZE
	.align		4
.L_1:
        /*000c*/ 	.byte	0x04, 0x11
        /*000e*/ 	.short	(.L_3 - .L_2)
	.align		4
.L_2:
        /*0010*/ 	.word	index@(_Z13slidingSharedPKfPfi)
        /*0014*/ 	.word	0x00000000


	//----- nvinfo : EIATTR_MIN_STACK_SIZE
	.align		4
.L_3:
        /*0018*/ 	.byte	0x04, 0x12
        /*001a*/ 	.short	(.L_5 - .L_4)
	.align		4
.L_4:
        /*001c*/ 	.word	index@(_Z13slidingSharedPKfPfi)
        /*0020*/ 	.word	0x00000000
.L_5:


//--------------------- .nv.compat                --------------------------
	.section	.nv.compat,"",@"SHT_CUDA_COMPAT_INFO"
	.align	4
        /*0000*/ 	.byte	0x02, 0x09, 0x00, 0x00, 0x02, 0x02, 0x01, 0x00, 0x02, 0x05, 0x05, 0x00, 0x03, 0x07, 0x01, 0x01
        /*0010*/ 	.byte	0x02, 0x03, 0x00, 0x00, 0x02, 0x06, 0x01, 0x00, 0x04, 0x0b, 0x08, 0x00, 0x09, 0x00, 0x00, 0x00
        /*0020*/ 	.byte	0x00, 0x00, 0x00, 0x00


//--------------------- .nv.info._Z13slidingSharedPKfPfi --------------------------
	.section	.nv.info._Z13slidingSharedPKfPfi,"",@"SHT_CUDA_INFO"
	.sectionflags	@""
	.align	4


	//----- nvinfo : EIATTR_CUDA_API_VERSION
	.align		4
        /*0000*/ 	.byte	0x04, 0x37
        /*0002*/ 	.short	(.L_7 - .L_6)
.L_6:
        /*0004*/ 	.word	0x00000082


	//----- nvinfo : EIATTR_KPARAM_INFO
	.align		4
.L_7:
        /*0008*/ 	.byte	0x04, 0x17
        /*000a*/ 	.short	(.L_9 - .L_8)
.L_8:
        /*000c*/ 	.word	0x00000000
        /*0010*/ 	.short	0x0002
        /*0012*/ 	.short	0x0010
        /*0014*/ 	.byte	0x00, 0xf0, 0x11, 0x00


	//----- nvinfo : EIATTR_KPARAM_INFO
	.align		4
.L_9:
        /*0018*/ 	.byte	0x04, 0x17
        /*001a*/ 	.short	(.L_11 - .L_10)
.L_10:
        /*001c*/ 	.word	0x00000000
        /*0020*/ 	.short	0x0001
        /*0022*/ 	.short	0x0008
        /*0024*/ 	.byte	0x00, 0xf5, 0x21, 0x00


	//----- nvinfo : EIATTR_KPARAM_INFO
	.align		4
.L_11:
        /*0028*/ 	.byte	0x04, 0x17
        /*002a*/ 	.short	(.L_13 - .L_12)
.L_12:
        /*002c*/ 	.word	0x00000000
        /*0030*/ 	.short	0x0000
        /*0032*/ 	.short	0x0000
        /*0034*/ 	.byte	0x00, 0xf5, 0x21, 0x00


	//----- nvinfo : EIATTR_SPARSE_MMA_MASK
	.align		4
.L_13:
        /*0038*/ 	.byte	0x03, 0x50
        /*003a*/ 	.short	0x0000


	//----- nvinfo : EIATTR_MAXREG_COUNT
	.align		4
        /*003c*/ 	.byte	0x03, 0x1b
        /*003e*/ 	.short	0x00ff


	//----- nvinfo : EIATTR_NUM_BARRIERS
	.align		4
        /*0040*/ 	.byte	0x02, 0x4c
        /*0042*/ 	.byte	0x01
	.zero		1


	//----- nvinfo : EIATTR_MERCURY_ISA_VERSION
	.align		4
        /*0044*/ 	.byte	0x03, 0x5f
        /*0046*/ 	.short	0x0101


	//----- nvinfo : EIATTR_VRC_CTA_INIT_COUNT
	.align		4
        /*0048*/ 	.byte	0x02, 0x4a
	.zero		1
	.zero		1


	//----- nvinfo : EIATTR_EXIT_INSTR_OFFSETS
	.align		4
        /*004c*/ 	.byte	0x04, 0x1c
        /*004e*/ 	.short	(.L_15 - .L_14)


	//   ....[0]....
.L_14:
        /*0050*/ 	.word	0x000002f0


	//   ....[1]....
        /*0054*/ 	.word	0x00000490


	//----- nvinfo : EIATTR_CRS_STACK_SIZE
	.align		4
.L_15:
        /*0058*/ 	.byte	0x04, 0x1e
        /*005a*/ 	.short	(.L_17 - .L_16)
.L_16:
        /*005c*/ 	.word	0x00000000


	//----- nvinfo : EIATTR_CBANK_PARAM_SIZE
	.align		4
.L_17:
        /*0060*/ 	.byte	0x03, 0x19
        /*0062*/ 	.short	0x0014


	//----- nvinfo : EIATTR_PARAM_CBANK
	.align		4
        /*0064*/ 	.byte	0x04, 0x0a
        /*0066*/ 	.short	(.L_19 - .L_18)
	.align		4
.L_18:
        /*0068*/ 	.word	index@(.nv.constant0._Z13slidingSharedPKfPfi)
        /*006c*/ 	.short	0x0380
        /*006e*/ 	.short	0x0014


	//----- nvinfo : EIATTR_SW_WAR
	.align		4
.L_19:
        /*0070*/ 	.byte	0x04, 0x36
        /*0072*/ 	.short	(.L_21 - .L_20)
.L_20:
        /*0074*/ 	.word	0x00000008
.L_21:


//--------------------- .nv.callgraph             --------------------------
	.section	.nv.callgraph,"",@"SHT_CUDA_CALLGRAPH"
	.align	4
	.sectionentsize	8
	.align		4
        /*0000*/ 	.word	0x00000000
	.align		4
        /*0004*/ 	.word	0xffffffff
	.align		4
        /*0008*/ 	.word	0x00000000
	.align		4
        /*000c*/ 	.word	0xfffffffe
	.align		4
        /*0010*/ 	.word	0x00000000
	.align		4
        /*0014*/ 	.word	0xfffffffd
	.align		4
        /*0018*/ 	.word	0x00000000
	.align		4
        /*001c*/ 	.word	0xfffffffc


//--------------------- .text._Z13slidingSharedPKfPfi --------------------------
	.section	.text._Z13slidingSharedPKfPfi,"ax",@progbits
	.align	128
        .global         _Z13slidingSharedPKfPfi
        .type           _Z13slidingSharedPKfPfi,@function
        .size           _Z13slidingSharedPKfPfi,(.L_x_9 - _Z13slidingSharedPKfPfi)
        .other          _Z13slidingSharedPKfPfi,@"STO_CUDA_ENTRY STV_DEFAULT"
_Z13slidingSharedPKfPfi:
.text._Z13slidingSharedPKfPfi:
[----:B------:R-:W-:Y:S01]  /*0000*/  LDC R1, c[0x0][0x37c] ;  /* 0x0000df00ff017b82 */ /* 0x000fe20000000800 */
[----:B------:R-:W0:Y:S07]  /*0010*/  S2R R9, SR_TID.X ;  /* 0x0000000000097919 */ /* 0x000e2e0000002100 */
[----:B------:R-:W0:Y:S01]  /*0020*/  S2UR UR4, SR_CTAID.X ;  /* 0x00000000000479c3 */ /* 0x000e220000002500 */
[----:B------:R-:W1:Y:S01]  /*0030*/  LDCU UR8, c[0x0][0x390] ;  /* 0x00007200ff0877ac */ /* 0x000e620008000800 */
[----:B------:R-:W2:Y:S06]  /*0040*/  LDCU.64 UR6, c[0x0][0x358] ;  /* 0x00006b00ff0677ac */ /* 0x000eac0008000a00 */
[----:B------:R-:W0:Y:S08]  /*0050*/  LDC R8, c[0x0][0x360] ;  /* 0x0000d800ff087b82 */ /* 0x000e300000000800 */
[----:B------:R-:W3:Y:S01]  /*0060*/  LDC.64 R4, c[0x0][0x380] ;  /* 0x0000e000ff047b82 */ /* 0x000ee20000000a00 */
[----:B0-----:R-:W-:-:S05]  /*0070*/  IMAD R0, R8, UR4, R9 ;  /* 0x0000000408007c24 */ /* 0x001fca000f8e0209 */
[C---:B-1----:R-:W-:Y:S01]  /*0080*/  ISETP.GE.AND P0, PT, R0.reuse, UR8, PT ;  /* 0x0000000800007c0c */ /* 0x042fe2000bf06270 */
[----:B---3--:R-:W-:-:S12]  /*0090*/  IMAD.WIDE R2, R0, 0x4, R4 ;  /* 0x0000000400027825 */ /* 0x008fd800078e0204 */
[----:B--2---:R-:W2:Y:S01]  /*00a0*/  @!P0 LDG.E R7, desc[UR6][R2.64] ;  /* 0x0000000602078981 */ /* 0x004ea2000c1e1900 */
[----:B------:R-:W0:Y:S01]  /*00b0*/  S2UR UR5, SR_CgaCtaId ;  /* 0x00000000000579c3 */ /* 0x000e220000008800 */
[----:B------:R-:W-:Y:S01]  /*00c0*/  UMOV UR4, 0x400 ;  /* 0x0000040000047882 */ /* 0x000fe20000000000 */
[----:B------:R-:W-:Y:S01]  /*00d0*/  BSSY.RECONVERGENT B0, `(.L_x_0) ;  /* 0x0000010000007945 */ /* 0x000fe20003800200 */
[----:B0-----:R-:W-:-:S06]  /*00e0*/  ULEA UR4, UR5, UR4, 0x18 ;  /* 0x0000000405047291 */ /* 0x001fcc000f8ec0ff */
[----:B------:R-:W-:-:S05]  /*00f0*/  LEA R6, R9, UR4, 0x2 ;  /* 0x0000000409067c11 */ /* 0x000fca000f8e10ff */
[----:B--2---:R0:W-:Y:S04]  /*0100*/  @!P0 STS [R6+0x14], R7 ;  /* 0x0000140706008388 */ /* 0x0041e80000000800 */
[----:B------:R0:W-:Y:S01]  /*0110*/  @P0 STS [R6+0x14], RZ ;  /* 0x000014ff06000388 */ /* 0x0001e20000000800 */
[----:B------:R-:W-:-:S13]  /*0120*/  ISETP.GT.U32.AND P0, PT, R9, 0x4, PT ;  /* 0x000000040900780c */ /* 0x000fda0003f04070 */
[----:B0-----:R-:W-:Y:S05]  /*0130*/  @P0 BRA `(.L_x_1) ;  /* 0x0000000000240947 */ /* 0x001fea0003800000 */
[----:B------:R-:W-:Y:S01]  /*0140*/  ISETP.GE.AND P0, PT, R0, 0x5, PT ;  /* 0x000000050000780c */ /* 0x000fe20003f06270 */
[----:B------:R-:W-:Y:S01]  /*0150*/  BSSY.RECONVERGENT B1, `(.L_x_2) ;  /* 0x0000006000017945 */ /* 0x000fe20003800200 */
[----:B------:R-:W-:-:S11]  /*0160*/  HFMA2 R7, -RZ, RZ, 0, 0 ;  /* 0x00000000ff077431 */ /* 0x000fd600000001ff */
[----:B------:R-:W-:Y:S05]  /*0170*/  @!P0 BRA `(.L_x_3) ;  /* 0x00000000000c8947 */ /* 0x000fea0003800000 */
[----:B------:R-:W-:-:S05]  /*0180*/  IADD3 R7, PT, PT, R0, -0x5, RZ ;  /* 0xfffffffb00077810 */ /* 0x000fca0007ffe0ff */
[----:B------:R-:W-:-:S05]  /*0190*/  IMAD.WIDE.U32 R4, R7, 0x4, R4 ;  /* 0x0000000407047825 */ /* 0x000fca00078e0004 */
[----:B------:R0:W5:Y:S02]  /*01a0*/  LDG.E R7, desc[UR6][R4.64] ;  /* 0x0000000604077981 */ /* 0x000164000c1e1900 */
.L_x_3:
[----:B------:R-:W-:Y:S05]  /*01b0*/  BSYNC.RECONVERGENT B1 ;  /* 0x0000000000017941 */ /* 0x000fea0003800200 */
.L_x_2:
[----:B-----5:R1:W-:Y:S02]  /*01c0*/  STS [R6], R7 ;  /* 0x0000000706007388 */ /* 0x0203e40000000800 */
.L_x_1:
[----:B------:R-:W-:Y:S05]  /*01d0*/  BSYNC.RECONVERGENT B0 ;  /* 0x0000000000007941 */ /* 0x000fea0003800200 */
.L_x_0:
[----:B0-----:R-:W-:Y:S01]  /*01e0*/  IADD3 R4, PT, PT, R8, -0x5, RZ ;  /* 0xfffffffb08047810 */ /* 0x001fe20007ffe0ff */
[----:B------:R-:W-:Y:S03]  /*01f0*/  BSSY.RECONVERGENT B0, `(.L_x_4) ;  /* 0x000000b000007945 */ /* 0x000fe60003800200 */
[----:B------:R-:W-:-:S13]  /*0200*/  ISETP.GE.U32.AND P0, PT, R9, R4, PT ;  /* 0x000000040900720c */ /* 0x000fda0003f06070 */
[----:B------:R-:W-:Y:S05]  /*0210*/  @!P0 BRA `(.L_x_5) ;  /* 0x0000000000208947 */ /* 0x000fea0003800000 */
[----:B------:R-:W-:Y:S01]  /*0220*/  IADD3 R4, PT, PT, R0, 0x5, RZ ;  /* 0x0000000500047810 */ /* 0x000fe20007ffe0ff */
[----:B------:R-:W-:Y:S01]  /*0230*/  BSSY.RECONVERGENT B1, `(.L_x_6) ;  /* 0x0000005000017945 */ /* 0x000fe20003800200 */
[----:B------:R-:W-:Y:S02]  /*0240*/  MOV R5, RZ ;  /* 0x000000ff00057202 */ /* 0x000fe40000000f00 */
[----:B------:R-:W-:-:S13]  /*0250*/  ISETP.GE.AND P0, PT, R4, UR8, PT ;  /* 0x0000000804007c0c */ /* 0x000fda000bf06270 */
[----:B------:R-:W-:Y:S05]  /*0260*/  @P0 BRA `(.L_x_7) ;  /* 0x0000000000040947 */ /* 0x000fea0003800000 */
[----:B------:R0:W5:Y:S02]  /*0270*/  LDG.E R5, desc[UR6][R2.64+0x14] ;  /* 0x0000140602057981 */ /* 0x000164000c1e1900 */
.L_x_7:
[----:B------:R-:W-:Y:S05]  /*0280*/  BSYNC.RECONVERGENT B1 ;  /* 0x0000000000017941 */ /* 0x000fea0003800200 */
.L_x_6:
[----:B-----5:R2:W-:Y:S02]  /*0290*/  STS [R6+0x28], R5 ;  /* 0x0000280506007388 */ /* 0x0205e40000000800 */
.L_x_5:
[----:B------:R-:W-:Y:S05]  /*02a0*/  BSYNC.RECONVERGENT B0 ;  /* 0x0000000000007941 */ /* 0x000fea0003800200 */
.L_x_4:
[----:B------:R-:W-:Y:S01]  /*02b0*/  BAR.SYNC.DEFER_BLOCKING 0x0 ;  /* 0x0000000000007b1d */ /* 0x000fe20000010000 */
[----:B------:R-:W-:-:S06]  /*02c0*/  UIADD3 UR4, UPT, UPT, UR8, -0x5, URZ ;  /* 0xfffffffb08047890 */ /* 0x000fcc000fffe0ff */
[----:B------:R-:W-:-:S04]  /*02d0*/  ISETP.GE.AND P0, PT, R0, UR4, PT ;  /* 0x0000000400007c0c */ /* 0x000fc8000bf06270 */
[----:B------:R-:W-:-:S13]  /*02e0*/  ISETP.LT.OR P0, PT, R0, 0x5, P0 ;  /* 0x000000050000780c */ /* 0x000fda0000701670 */
[----:B------:R-:W-:Y:S05]  /*02f0*/  @P0 EXIT ;  /* 0x000000000000094d */ /* 0x000fea0003800000 */
[----:B0-----:R-:W0:Y:S04]  /*0300*/  LDS R2, [R6] ;  /* 0x0000000006027984 */ /* 0x001e280000000800 */
[----:B------:R-:W3:Y:S04]  /*0310*/  LDS R3, [R6+0x4] ;  /* 0x0000040006037984 */ /* 0x000ee80000000800 */
[----:B--2---:R-:W2:Y:S04]  /*0320*/  LDS R5, [R6+0x8] ;  /* 0x0000080006057984 */ /* 0x004ea80000000800 */
[----:B-1----:R-:W1:Y:S04]  /*0330*/  LDS R7, [R6+0xc] ;  /* 0x00000c0006077984 */ /* 0x002e680000000800 */
[----:B------:R-:W4:Y:S04]  /*0340*/  LDS R4, [R6+0x10] ;  /* 0x0000100006047984 */ /* 0x000f280000000800 */
[----:B------:R-:W5:Y:S04]  /*0350*/  LDS R9, [R6+0x14] ;  /* 0x0000140006097984 */ /* 0x000f680000000800 */
[----:B------:R-:W5:Y:S04]  /*0360*/  LDS R11, [R6+0x18] ;  /* 0x00001800060b7984 */ /* 0x000f680000000800 */
[----:B------:R-:W5:Y:S04]  /*0370*/  LDS R13, [R6+0x1c] ;  /* 0x00001c00060d7984 */ /* 0x000f680000000800 */
[----:B------:R-:W5:Y:S04]  /*0380*/  LDS R15, [R6+0x20] ;  /* 0x00002000060f7984 */ /* 0x000f680000000800 */
[----:B------:R-:W5:Y:S04]  /*0390*/  LDS R17, [R6+0x24] ;  /* 0x0000240006117984 */ /* 0x000f680000000800 */
[----:B------:R-:W5:Y:S01]  /*03a0*/  LDS R19, [R6+0x28] ;  /* 0x0000280006137984 */ /* 0x000f620000000800 */
[----:B0-----:R-:W-:-:S04]  /*03b0*/  FADD R2, RZ, R2 ;  /* 0x00000002ff027221 */ /* 0x001fc80000000000 */
[----:B---3--:R-:W-:-:S04]  /*03c0*/  FADD R2, R2, R3 ;  /* 0x0000000302027221 */ /* 0x008fc80000000000 */
[----:B--2---:R-:W-:-:S04]  /*03d0*/  FADD R2, R2, R5 ;  /* 0x0000000502027221 */ /* 0x004fc80000000000 */
[----:B-1----:R-:W-:Y:S02]  /*03e0*/  FADD R7, R2, R7 ;  /* 0x0000000702077221 */ /* 0x002fe40000000000 */
[----:B------:R-:W0:Y:S02]  /*03f0*/  LDC.64 R2, c[0x0][0x388] ;  /* 0x0000e200ff027b82 */ /* 0x000e240000000a00 */
[----:B----4-:R-:W-:-:S04]  /*0400*/  FADD R4, R7, R4 ;  /* 0x0000000407047221 */ /* 0x010fc80000000000 */
[----:B-----5:R-:W-:-:S04]  /*0410*/  FADD R4, R4, R9 ;  /* 0x0000000904047221 */ /* 0x020fc80000000000 */
[----:B------:R-:W-:-:S04]  /*0420*/  FADD R4, R4, R11 ;  /* 0x0000000b04047221 */ /* 0x000fc80000000000 */
[----:B------:R-:W-:-:S04]  /*0430*/  FADD R4, R4, R13 ;  /* 0x0000000d04047221 */ /* 0x000fc80000000000 */
[----:B------:R-:W-:-:S04]  /*0440*/  FADD R4, R4, R15 ;  /* 0x0000000f04047221 */ /* 0x000fc80000000000 */
[----:B------:R-:W-:Y:S01]  /*0450*/  FADD R4, R4, R17 ;  /* 0x0000001104047221 */ /* 0x000fe20000000000 */
[----:B0-----:R-:W-:-:S04]  /*0460*/  IMAD.WIDE.U32 R2, R0, 0x4, R2 ;  /* 0x0000000400027825 */ /* 0x001fc800078e0002 */
[----:B------:R-:W-:-:S05]  /*0470*/  FADD R19, R4, R19 ;  /* 0x0000001304137221 */ /* 0x000fca0000000000 */
[----:B------:R-:W-:Y:S01]  /*0480*/  STG.E desc[UR6][R2.64], R19 ;  /* 0x0000001302007986 */ /* 0x000fe2000c101906 */
[----:B------:R-:W-:Y:S05]  /*0490*/  EXIT ;  /* 0x000000000000794d */ /* 0x000fea0003800000 */
.L_x_8:
[----:B------:R-:W-:-:S00]  /*04a0*/  BRA `(.L_x_8) ;  /* 0xfffffffc00fc7947 */ /* 0x000fc0000383ffff */
[----:B------:R-:W-:-:S00]  /*04b0*/  NOP ;  /* 0x0000000000007918 */ /* 0x000fc00000000000 */
        /* <DEDUP_REMOVED lines=12> */
.L_x_9:


//--------------------- .nv.shared._Z13slidingSharedPKfPfi --------------------------
	.section	.nv.shared._Z13slidingSharedPKfPfi,"aw",@nobits
	.sectionflags	@""
	.align	16
	.zero		1024


//--------------------- .nv.shared.reserved.0     --------------------------
	.section	.nv.shared.reserved.0,"aw",@nobits
	.weak		__nv_reservedSMEM_offset_0_alias
	.size		__nv_reservedSMEM_offset_0_alias, 0, 64
	.other		__nv_reservedSMEM_offset_0_alias,@"STO_CUDA_RESERVED_SHARED STV_DEFAULT"
__nv_reservedSMEM_offset_0_alias:
	.zero		0
	.zero		64


//--------------------- .nv.constant0._Z13slidingSharedPKfPfi --------------------------
	.section	.nv.constant0._Z13slidingSharedPKfPfi,"a",@progbits
	.sectionflags	@""
	.align	4
.nv.constant0._Z13slidingSharedPKfPfi:
	.zero		916


//--------------------- SYMBOLS --------------------------

	.type		.nv.reservedSmem.offset0,@object
	.size		.nv.reservedSmem.offset0,0x4
	.type		.nv.reservedSmem.cap,@object
	.size		.nv.reservedSmem.cap,0x4
